//
// Generated by NVIDIA NVVM Compiler
//
// Compiler Build ID: CL-36424714
// Cuda compilation tools, release 13.0, V13.0.88
// Based on NVVM 20.0.0
//

.version 9.0
.target sm_100
.address_size 64

	// .globl	_Z6kernelPN6thrust24THRUST_300001_SM_1000_NS7complexIdEE
.global .align 1 .b8 _ZN34_INTERNAL_717f8c73_4_k_cu_a1be83834cuda3std3__45__cpo5beginE[1];
.global .align 1 .b8 _ZN34_INTERNAL_717f8c73_4_k_cu_a1be83834cuda3std3__45__cpo3endE[1];
.global .align 1 .b8 _ZN34_INTERNAL_717f8c73_4_k_cu_a1be83834cuda3std3__45__cpo6cbeginE[1];
.global .align 1 .b8 _ZN34_INTERNAL_717f8c73_4_k_cu_a1be83834cuda3std3__45__cpo4cendE[1];
.global .align 1 .b8 _ZN34_INTERNAL_717f8c73_4_k_cu_a1be83834cuda3std3__45__cpo6rbeginE[1];
.global .align 1 .b8 _ZN34_INTERNAL_717f8c73_4_k_cu_a1be83834cuda3std3__45__cpo4rendE[1];
.global .align 1 .b8 _ZN34_INTERNAL_717f8c73_4_k_cu_a1be83834cuda3std3__45__cpo7crbeginE[1];
.global .align 1 .b8 _ZN34_INTERNAL_717f8c73_4_k_cu_a1be83834cuda3std3__45__cpo5crendE[1];
.global .align 1 .b8 _ZN34_INTERNAL_717f8c73_4_k_cu_a1be83834cuda3std3__436_GLOBAL__N__717f8c73_4_k_cu_a1be83836ignoreE[1];
.global .align 1 .b8 _ZN34_INTERNAL_717f8c73_4_k_cu_a1be83834cuda3std3__419piecewise_constructE[1];
.global .align 1 .b8 _ZN34_INTERNAL_717f8c73_4_k_cu_a1be83834cuda3std3__48in_placeE[1];
.global .align 1 .b8 _ZN34_INTERNAL_717f8c73_4_k_cu_a1be83834cuda3std3__420unreachable_sentinelE[1];
.global .align 1 .b8 _ZN34_INTERNAL_717f8c73_4_k_cu_a1be83834cuda3std3__47nulloptE[1];
.global .align 1 .b8 _ZN34_INTERNAL_717f8c73_4_k_cu_a1be83834cuda3std3__48unexpectE[1];
.global .align 1 .b8 _ZN34_INTERNAL_717f8c73_4_k_cu_a1be83834cuda3std6ranges3__45__cpo4swapE[1];
.global .align 1 .b8 _ZN34_INTERNAL_717f8c73_4_k_cu_a1be83834cuda3std6ranges3__45__cpo9iter_moveE[1];
.global .align 1 .b8 _ZN34_INTERNAL_717f8c73_4_k_cu_a1be83834cuda3std6ranges3__45__cpo5beginE[1];
.global .align 1 .b8 _ZN34_INTERNAL_717f8c73_4_k_cu_a1be83834cuda3std6ranges3__45__cpo3endE[1];
.global .align 1 .b8 _ZN34_INTERNAL_717f8c73_4_k_cu_a1be83834cuda3std6ranges3__45__cpo6cbeginE[1];
.global .align 1 .b8 _ZN34_INTERNAL_717f8c73_4_k_cu_a1be83834cuda3std6ranges3__45__cpo4cendE[1];
.global .align 1 .b8 _ZN34_INTERNAL_717f8c73_4_k_cu_a1be83834cuda3std6ranges3__45__cpo7advanceE[1];
.global .align 1 .b8 _ZN34_INTERNAL_717f8c73_4_k_cu_a1be83834cuda3std6ranges3__45__cpo9iter_swapE[1];
.global .align 1 .b8 _ZN34_INTERNAL_717f8c73_4_k_cu_a1be83834cuda3std6ranges3__45__cpo4nextE[1];
.global .align 1 .b8 _ZN34_INTERNAL_717f8c73_4_k_cu_a1be83834cuda3std6ranges3__45__cpo4prevE[1];
.global .align 1 .b8 _ZN34_INTERNAL_717f8c73_4_k_cu_a1be83834cuda3std6ranges3__45__cpo4dataE[1];
.global .align 1 .b8 _ZN34_INTERNAL_717f8c73_4_k_cu_a1be83834cuda3std6ranges3__45__cpo5cdataE[1];
.global .align 1 .b8 _ZN34_INTERNAL_717f8c73_4_k_cu_a1be83834cuda3std6ranges3__45__cpo4sizeE[1];
.global .align 1 .b8 _ZN34_INTERNAL_717f8c73_4_k_cu_a1be83834cuda3std6ranges3__45__cpo5ssizeE[1];
.global .align 1 .b8 _ZN34_INTERNAL_717f8c73_4_k_cu_a1be83834cuda3std6ranges3__45__cpo8distanceE[1];
.global .align 1 .b8 _ZN34_INTERNAL_717f8c73_4_k_cu_a1be83836thrust24THRUST_300001_SM_1000_NS8cuda_cub3parE[1];
.global .align 1 .b8 _ZN34_INTERNAL_717f8c73_4_k_cu_a1be83836thrust24THRUST_300001_SM_1000_NS8cuda_cub10par_nosyncE[1];
.global .align 1 .b8 _ZN34_INTERNAL_717f8c73_4_k_cu_a1be83836thrust24THRUST_300001_SM_1000_NS6system6detail10sequential3seqE[1];
.global .align 1 .b8 _ZN34_INTERNAL_717f8c73_4_k_cu_a1be83836thrust24THRUST_300001_SM_1000_NS12placeholders2_1E[1];
.global .align 1 .b8 _ZN34_INTERNAL_717f8c73_4_k_cu_a1be83836thrust24THRUST_300001_SM_1000_NS12placeholders2_2E[1];
.global .align 1 .b8 _ZN34_INTERNAL_717f8c73_4_k_cu_a1be83836thrust24THRUST_300001_SM_1000_NS12placeholders2_3E[1];
.global .align 1 .b8 _ZN34_INTERNAL_717f8c73_4_k_cu_a1be83836thrust24THRUST_300001_SM_1000_NS12placeholders2_4E[1];
.global .align 1 .b8 _ZN34_INTERNAL_717f8c73_4_k_cu_a1be83836thrust24THRUST_300001_SM_1000_NS12placeholders2_5E[1];
.global .align 1 .b8 _ZN34_INTERNAL_717f8c73_4_k_cu_a1be83836thrust24THRUST_300001_SM_1000_NS12placeholders2_6E[1];
.global .align 1 .b8 _ZN34_INTERNAL_717f8c73_4_k_cu_a1be83836thrust24THRUST_300001_SM_1000_NS12placeholders2_7E[1];
.global .align 1 .b8 _ZN34_INTERNAL_717f8c73_4_k_cu_a1be83836thrust24THRUST_300001_SM_1000_NS12placeholders2_8E[1];
.global .align 1 .b8 _ZN34_INTERNAL_717f8c73_4_k_cu_a1be83836thrust24THRUST_300001_SM_1000_NS12placeholders2_9E[1];
.global .align 1 .b8 _ZN34_INTERNAL_717f8c73_4_k_cu_a1be83836thrust24THRUST_300001_SM_1000_NS12placeholders3_10E[1];
.global .align 1 .b8 _ZN34_INTERNAL_717f8c73_4_k_cu_a1be83836thrust24THRUST_300001_SM_1000_NS3seqE[1];

.visible .entry _Z6kernelPN6thrust24THRUST_300001_SM_1000_NS7complexIdEE(
	.param .u64 .ptr .align 1 _Z6kernelPN6thrust24THRUST_300001_SM_1000_NS7complexIdEE_param_0
)
{


	ret;

}
	// .globl	_ZN3cub18CUB_300001_SM_10006detail11EmptyKernelIvEEvv
.visible .entry _ZN3cub18CUB_300001_SM_10006detail11EmptyKernelIvEEvv()
{


	ret;

}


// ===== COMPILED SASS (sm_100) =====

	.target	sm_100

	.elftype	@"ET_EXEC"


//--------------------- .note.nv.tkinfo           --------------------------
	.section	.note.nv.tkinfo,"",@"SHT_NOTE"
	.sectionflags	@"SHF_NOTE_NV_TKINFO"
	.tkinfo
        /*0018*/ 	.word	0x00000002
        /*0030*/ 	.string	""
        /*0030*/ 	.string	"ptxas"
        /*0030*/ 	.string	"Cuda compilation tools, release 13.0, V13.0.88"
        /*0030*/ 	.string	"Build cuda_13.0.r13.0/compiler.36424714_0"
        /*0030*/ 	.string	"-arch sm_100 -m 64 "



//--------------------- .note.nv.cuinfo           --------------------------
	.section	.note.nv.cuinfo,"",@"SHT_NOTE"
	.sectionflags	@"SHF_NOTE_NV_CUINFO"
        /*0018*/ 	.short	0x0002
        /*001a*/ 	.short	0x0064
        /*001c*/ 	.short	0x0082
	.zero		2


//--------------------- .nv.info                  --------------------------
	.section	.nv.info,"",@"SHT_CUDA_INFO"
	.align	4


	//----- nvinfo : EIATTR_REGCOUNT
	.align		4
        /*0000*/ 	.byte	0x04, 0x2f
        /*0002*/ 	.short	(.L_44 - .L_43)
	.align		4
.L_43:
        /*0004*/ 	.word	index@(_Z6kernelPN6thrust24THRUST_300001_SM_1000_NS7complexIdEE)
        /*0008*/ 	.word	0x00000004


	//----- nvinfo : EIATTR_FRAME_SIZE
	.align		4
.L_44:
        /*000c*/ 	.byte	0x04, 0x11
        /*000e*/ 	.short	(.L_46 - .L_45)
	.align		4
.L_45:
        /*0010*/ 	.word	index@(_Z6kernelPN6thrust24THRUST_300001_SM_1000_NS7complexIdEE)
        /*0014*/ 	.word	0x00000000


	//----- nvinfo : EIATTR_REGCOUNT
	.align		4
.L_46:
        /*0018*/ 	.byte	0x04, 0x2f
        /*001a*/ 	.short	(.L_48 - .L_47)
	.align		4
.L_47:
        /*001c*/ 	.word	index@(_ZN3cub18CUB_300001_SM_10006detail11EmptyKernelIvEEvv)
        /*0020*/ 	.word	0x00000004


	//----- nvinfo : EIATTR_FRAME_SIZE
	.align		4
.L_48:
        /*0024*/ 	.byte	0x04, 0x11
        /*0026*/ 	.short	(.L_50 - .L_49)
	.align		4
.L_49:
        /*0028*/ 	.word	index@(_ZN3cub18CUB_300001_SM_10006detail11EmptyKernelIvEEvv)
        /*002c*/ 	.word	0x00000000


	//----- nvinfo : EIATTR_MIN_STACK_SIZE
	.align		4
.L_50:
        /*0030*/ 	.byte	0x04, 0x12
        /*0032*/ 	.short	(.L_52 - .L_51)
	.align		4
.L_51:
        /*0034*/ 	.word	index@(_ZN3cub18CUB_300001_SM_10006detail11EmptyKernelIvEEvv)
        /*0038*/ 	.word	0x00000000


	//----- nvinfo : EIATTR_MIN_STACK_SIZE
	.align		4
.L_52:
        /*003c*/ 	.byte	0x04, 0x12
        /*003e*/ 	.short	(.L_54 - .L_53)
	.align		4
.L_53:
        /*0040*/ 	.word	index@(_Z6kernelPN6thrust24THRUST_300001_SM_1000_NS7complexIdEE)
        /*0044*/ 	.word	0x00000000
.L_54:


//--------------------- .nv.compat                --------------------------
	.section	.nv.compat,"",@"SHT_CUDA_COMPAT_INFO"
	.align	4
        /*0000*/ 	.byte	0x02, 0x09, 0x00, 0x00, 0x02, 0x02, 0x01, 0x00, 0x02, 0x05, 0x05, 0x00, 0x03, 0x07, 0x01, 0x01
        /*0010*/ 	.byte	0x02, 0x03, 0x00, 0x00, 0x02, 0x06, 0x01, 0x00, 0x04, 0x0b, 0x08, 0x00, 0x09, 0x00, 0x00, 0x00
        /*0020*/ 	.byte	0x00, 0x00, 0x00, 0x00


//--------------------- .nv.info._ZN3cub18CUB_300001_SM_10006detail11EmptyKernelIvEEvv --------------------------
	.section	.nv.info._ZN3cub18CUB_300001_SM_10006detail11EmptyKernelIvEEvv,"",@"SHT_CUDA_INFO"
	.sectionflags	@""
	.align	4


	//----- nvinfo : EIATTR_CUDA_API_VERSION
	.align		4
        /*0000*/ 	.byte	0x04, 0x37
        /*0002*/ 	.short	(.L_56 - .L_55)
.L_55:
        /*0004*/ 	.word	0x00000082


	//----- nvinfo : EIATTR_SPARSE_MMA_MASK
	.align		4
.L_56:
        /*0008*/ 	.byte	0x03, 0x50
        /*000a*/ 	.short	0x0000


	//----- nvinfo : EIATTR_MAXREG_COUNT
	.align		4
        /*000c*/ 	.byte	0x03, 0x1b
        /*000e*/ 	.short	0x00ff


	//----- nvinfo : EIATTR_MERCURY_ISA_VERSION
	.align		4
        /*0010*/ 	.byte	0x03, 0x5f
        /*0012*/ 	.short	0x0101


	//----- nvinfo : EIATTR_VRC_CTA_INIT_COUNT
	.align		4
        /*0014*/ 	.byte	0x02, 0x4a
	.zero		1
	.zero		1


	//----- nvinfo : EIATTR_EXIT_INSTR_OFFSETS
	.align		4
        /*0018*/ 	.byte	0x04, 0x1c
        /*001a*/ 	.short	(.L_58 - .L_57)


	//   ....[0]....
.L_57:
        /*001c*/ 	.word	0x00000010


	//----- nvinfo : EIATTR_SW_WAR
	.align		4
.L_58:
        /*0020*/ 	.byte	0x04, 0x36
        /*0022*/ 	.short	(.L_60 - .L_59)
.L_59:
        /*0024*/ 	.word	0x00000008
.L_60:


//--------------------- .nv.info._Z6kernelPN6thrust24THRUST_300001_SM_1000_NS7complexIdEE --------------------------
	.section	.nv.info._Z6kernelPN6thrust24THRUST_300001_SM_1000_NS7complexIdEE,"",@"SHT_CUDA_INFO"
	.sectionflags	@""
	.align	4


	//----- nvinfo : EIATTR_CUDA_API_VERSION
	.align		4
        /*0000*/ 	.byte	0x04, 0x37
        /*0002*/ 	.short	(.L_62 - .L_61)
.L_61:
        /*0004*/ 	.word	0x00000082


	//----- nvinfo : EIATTR_KPARAM_INFO
	.align		4
.L_62:
        /*0008*/ 	.byte	0x04, 0x17
        /*000a*/ 	.short	(.L_64 - .L_63)
.L_63:
        /*000c*/ 	.word	0x00000000
        /*0010*/ 	.short	0x0000
        /*0012*/ 	.short	0x0000
        /*0014*/ 	.byte	0x00, 0xf5, 0x21, 0x00


	//----- nvinfo : EIATTR_SPARSE_MMA_MASK
	.align		4
.L_64:
        /*0018*/ 	.byte	0x03, 0x50
        /*001a*/ 	.short	0x0000


	//----- nvinfo : EIATTR_MAXREG_COUNT
	.align		4
        /*001c*/ 	.byte	0x03, 0x1b
        /*001e*/ 	.short	0x00ff


	//----- nvinfo : EIATTR_MERCURY_ISA_VERSION
	.align		4
        /*0020*/ 	.byte	0x03, 0x5f
        /*0022*/ 	.short	0x0101


	//----- nvinfo : EIATTR_VRC_CTA_INIT_COUNT
	.align		4
        /*0024*/ 	.byte	0x02, 0x4a
	.zero		1
	.zero		1


	//----- nvinfo : EIATTR_EXIT_INSTR_OFFSETS
	.align		4
        /*0028*/ 	.byte	0x04, 0x1c
        /*002a*/ 	.short	(.L_66 - .L_65)


	//   ....[0]....
.L_65:
        /*002c*/ 	.word	0x00000010


	//----- nvinfo : EIATTR_CBANK_PARAM_SIZE
	.align		4
.L_66:
        /*0030*/ 	.byte	0x03, 0x19
        /*0032*/ 	.short	0x0008


	//----- nvinfo : EIATTR_PARAM_CBANK
	.align		4
        /*0034*/ 	.byte	0x04, 0x0a
        /*0036*/ 	.short	(.L_68 - .L_67)
	.align		4
.L_67:
        /*0038*/ 	.word	index@(.nv.constant0._Z6kernelPN6thrust24THRUST_300001_SM_1000_NS7complexIdEE)
        /*003c*/ 	.short	0x0380
        /*003e*/ 	.short	0x0008


	//----- nvinfo : EIATTR_SW_WAR
	.align		4
.L_68:
        /*0040*/ 	.byte	0x04, 0x36
        /*0042*/ 	.short	(.L_70 - .L_69)
.L_69:
        /*0044*/ 	.word	0x00000008
.L_70:


//--------------------- .nv.callgraph             --------------------------
	.section	.nv.callgraph,"",@"SHT_CUDA_CALLGRAPH"
	.align	4
	.sectionentsize	8
	.align		4
        /*0000*/ 	.word	0x00000000
	.align		4
        /*0004*/ 	.word	0xffffffff
	.align		4
        /*0008*/ 	.word	0x00000000
	.align		4
        /*000c*/ 	.word	0xfffffffe
	.align		4
        /*0010*/ 	.word	0x00000000
	.align		4
        /*0014*/ 	.word	0xfffffffd
	.align		4
        /*0018*/ 	.word	0x00000000
	.align		4
        /*001c*/ 	.word	0xfffffffc


//--------------------- .nv.constant4             --------------------------
	.section	.nv.constant4,"a",@progbits
	.align	8
	.align		8
.nv.constant4:
        /*0000*/ 	.dword	_ZN34_INTERNAL_717f8c73_4_k_cu_a1be83834cuda3std3__45__cpo5beginE
	.align		8
        /*0008*/ 	.dword	_ZN34_INTERNAL_717f8c73_4_k_cu_a1be83834cuda3std3__45__cpo3endE
	.align		8
        /*0010*/ 	.dword	_ZN34_INTERNAL_717f8c73_4_k_cu_a1be83834cuda3std3__45__cpo6cbeginE
	.align		8
        /*0018*/ 	.dword	_ZN34_INTERNAL_717f8c73_4_k_cu_a1be83834cuda3std3__45__cpo4cendE
	.align		8
        /*0020*/ 	.dword	_ZN34_INTERNAL_717f8c73_4_k_cu_a1be83834cuda3std3__45__cpo6rbeginE
	.align		8
        /*0028*/ 	.dword	_ZN34_INTERNAL_717f8c73_4_k_cu_a1be83834cuda3std3__45__cpo4rendE
	.align		8
        /*0030*/ 	.dword	_ZN34_INTERNAL_717f8c73_4_k_cu_a1be83834cuda3std3__45__cpo7crbeginE
	.align		8
        /*0038*/ 	.dword	_ZN34_INTERNAL_717f8c73_4_k_cu_a1be83834cuda3std3__45__cpo5crendE
	.align		8
        /*0040*/ 	.dword	_ZN34_INTERNAL_717f8c73_4_k_cu_a1be83834cuda3std3__436_GLOBAL__N__717f8c73_4_k_cu_a1be83836ignoreE
	.align		8
        /*0048*/ 	.dword	_ZN34_INTERNAL_717f8c73_4_k_cu_a1be83834cuda3std3__419piecewise_constructE
	.align		8
        /*0050*/ 	.dword	_ZN34_INTERNAL_717f8c73_4_k_cu_a1be83834cuda3std3__48in_placeE
	.align		8
        /*0058*/ 	.dword	_ZN34_INTERNAL_717f8c73_4_k_cu_a1be83834cuda3std3__420unreachable_sentinelE
	.align		8
        /*0060*/ 	.dword	_ZN34_INTERNAL_717f8c73_4_k_cu_a1be83834cuda3std3__47nulloptE
	.align		8
        /*0068*/ 	.dword	_ZN34_INTERNAL_717f8c73_4_k_cu_a1be83834cuda3std3__48unexpectE
	.align		8
        /*0070*/ 	.dword	_ZN34_INTERNAL_717f8c73_4_k_cu_a1be83834cuda3std6ranges3__45__cpo4swapE
	.align		8
        /*0078*/ 	.dword	_ZN34_INTERNAL_717f8c73_4_k_cu_a1be83834cuda3std6ranges3__45__cpo9iter_moveE
	.align		8
        /*0080*/ 	.dword	_ZN34_INTERNAL_717f8c73_4_k_cu_a1be83834cuda3std6ranges3__45__cpo5beginE
	.align		8
        /*0088*/ 	.dword	_ZN34_INTERNAL_717f8c73_4_k_cu_a1be83834cuda3std6ranges3__45__cpo3endE
	.align		8
        /*0090*/ 	.dword	_ZN34_INTERNAL_717f8c73_4_k_cu_a1be83834cuda3std6ranges3__45__cpo6cbeginE
	.align		8
        /*0098*/ 	.dword	_ZN34_INTERNAL_717f8c73_4_k_cu_a1be83834cuda3std6ranges3__45__cpo4cendE
	.align		8
        /*00a0*/ 	.dword	_ZN34_INTERNAL_717f8c73_4_k_cu_a1be83834cuda3std6ranges3__45__cpo7advanceE
	.align		8
        /*00a8*/ 	.dword	_ZN34_INTERNAL_717f8c73_4_k_cu_a1be83834cuda3std6ranges3__45__cpo9iter_swapE
	.align		8
        /*00b0*/ 	.dword	_ZN34_INTERNAL_717f8c73_4_k_cu_a1be83834cuda3std6ranges3__45__cpo4nextE
	.align		8
        /*00b8*/ 	.dword	_ZN34_INTERNAL_717f8c73_4_k_cu_a1be83834cuda3std6ranges3__45__cpo4prevE
	.align		8
        /*00c0*/ 	.dword	_ZN34_INTERNAL_717f8c73_4_k_cu_a1be83834cuda3std6ranges3__45__cpo4dataE
	.align		8
        /*00c8*/ 	.dword	_ZN34_INTERNAL_717f8c73_4_k_cu_a1be83834cuda3std6ranges3__45__cpo5cdataE
	.align		8
        /*00d0*/ 	.dword	_ZN34_INTERNAL_717f8c73_4_k_cu_a1be83834cuda3std6ranges3__45__cpo4sizeE
	.align		8
        /*00d8*/ 	.dword	_ZN34_INTERNAL_717f8c73_4_k_cu_a1be83834cuda3std6ranges3__45__cpo5ssizeE
	.align		8
        /*00e0*/ 	.dword	_ZN34_INTERNAL_717f8c73_4_k_cu_a1be83834cuda3std6ranges3__45__cpo8distanceE
	.align		8
        /*00e8*/ 	.dword	_ZN34_INTERNAL_717f8c73_4_k_cu_a1be83836thrust24THRUST_300001_SM_1000_NS8cuda_cub3parE
	.align		8
        /*00f0*/ 	.dword	_ZN34_INTERNAL_717f8c73_4_k_cu_a1be83836thrust24THRUST_300001_SM_1000_NS8cuda_cub10par_nosyncE
	.align		8
        /*00f8*/ 	.dword	_ZN34_INTERNAL_717f8c73_4_k_cu_a1be83836thrust24THRUST_300001_SM_1000_NS6system6detail10sequential3seqE
	.align		8
        /*0100*/ 	.dword	_ZN34_INTERNAL_717f8c73_4_k_cu_a1be83836thrust24THRUST_300001_SM_1000_NS12placeholders2_1E
	.align		8
        /*0108*/ 	.dword	_ZN34_INTERNAL_717f8c73_4_k_cu_a1be83836thrust24THRUST_300001_SM_1000_NS12placeholders2_2E
	.align		8
        /*0110*/ 	.dword	_ZN34_INTERNAL_717f8c73_4_k_cu_a1be83836thrust24THRUST_300001_SM_1000_NS12placeholders2_3E
	.align		8
        /*0118*/ 	.dword	_ZN34_INTERNAL_717f8c73_4_k_cu_a1be83836thrust24THRUST_300001_SM_1000_NS12placeholders2_4E
	.align		8
        /*0120*/ 	.dword	_ZN34_INTERNAL_717f8c73_4_k_cu_a1be83836thrust24THRUST_300001_SM_1000_NS12placeholders2_5E
	.align		8
        /*0128*/ 	.dword	_ZN34_INTERNAL_717f8c73_4_k_cu_a1be83836thrust24THRUST_300001_SM_1000_NS12placeholders2_6E
	.align		8
        /*0130*/ 	.dword	_ZN34_INTERNAL_717f8c73_4_k_cu_a1be83836thrust24THRUST_300001_SM_1000_NS12placeholders2_7E
	.align		8
        /*0138*/ 	.dword	_ZN34_INTERNAL_717f8c73_4_k_cu_a1be83836thrust24THRUST_300001_SM_1000_NS12placeholders2_8E
	.align		8
        /*0140*/ 	.dword	_ZN34_INTERNAL_717f8c73_4_k_cu_a1be83836thrust24THRUST_300001_SM_1000_NS12placeholders2_9E
	.align		8
        /*0148*/ 	.dword	_ZN34_INTERNAL_717f8c73_4_k_cu_a1be83836thrust24THRUST_300001_SM_1000_NS12placeholders3_10E
	.align		8
        /*0150*/ 	.dword	_ZN34_INTERNAL_717f8c73_4_k_cu_a1be83836thrust24THRUST_300001_SM_1000_NS3seqE


//--------------------- .text._ZN3cub18CUB_300001_SM_10006detail11EmptyKernelIvEEvv --------------------------
	.section	.text._ZN3cub18CUB_300001_SM_10006detail11EmptyKernelIvEEvv,"ax",@progbits
	.align	128
        .global         _ZN3cub18CUB_300001_SM_10006detail11EmptyKernelIvEEvv
        .type           _ZN3cub18CUB_300001_SM_10006detail11EmptyKernelIvEEvv,@function
        .size           _ZN3cub18CUB_300001_SM_10006detail11EmptyKernelIvEEvv,(.L_x_2 - _ZN3cub18CUB_300001_SM_10006detail11EmptyKernelIvEEvv)
        .other          _ZN3cub18CUB_300001_SM_10006detail11EmptyKernelIvEEvv,@"STO_CUDA_ENTRY STV_DEFAULT"
_ZN3cub18CUB_300001_SM_10006detail11EmptyKernelIvEEvv:
.text._ZN3cub18CUB_300001_SM_10006detail11EmptyKernelIvEEvv:
[----:B------:R-:W-:Y:S01]  /*0000*/  LDC R1, c[0x0][0x37c] ;  /* 0x0000df00ff017b82 */ /* 0x000fe20000000800 */
[----:B------:R-:W-:Y:S05]  /*0010*/  EXIT ;  /* 0x000000000000794d */ /* 0x000fea0003800000 */
.L_x_0:
[----:B------:R-:W-:-:S00]  /*0020*/  BRA `(.L_x_0) ;  /* 0xfffffffc00fc7947 */ /* 0x000fc0000383ffff */
[----:B------:R-:W-:-:S00]  /*0030*/  NOP ;  /* 0x0000000000007918 */ /* 0x000fc00000000000 */
        /* <DEDUP_REMOVED lines=12> */
.L_x_2:


//--------------------- .text._Z6kernelPN6thrust24THRUST_300001_SM_1000_NS7complexIdEE --------------------------
	.section	.text._Z6kernelPN6thrust24THRUST_300001_SM_1000_NS7complexIdEE,"ax",@progbits
	.align	128
        .global         _Z6kernelPN6thrust24THRUST_300001_SM_1000_NS7complexIdEE
        .type           _Z6kernelPN6thrust24THRUST_300001_SM_1000_NS7complexIdEE,@function
        .size           _Z6kernelPN6thrust24THRUST_300001_SM_1000_NS7complexIdEE,(.L_x_3 - _Z6kernelPN6thrust24THRUST_300001_SM_1000_NS7complexIdEE)
        .other          _Z6kernelPN6thrust24THRUST_300001_SM_1000_NS7complexIdEE,@"STO_CUDA_ENTRY STV_DEFAULT"
_Z6kernelPN6thrust24THRUST_300001_SM_1000_NS7complexIdEE:
.text._Z6kernelPN6thrust24THRUST_300001_SM_1000_NS7complexIdEE:
[----:B------:R-:W-:Y:S01]  /*0000*/  LDC R1, c[0x0][0x37c] ;  /* 0x0000df00ff017b82 */ /* 0x000fe20000000800 */
[----:B------:R-:W-:Y:S05]  /*0010*/  EXIT ;  /* 0x000000000000794d */ /* 0x000fea0003800000 */
.L_x_1:
        /* <DEDUP_REMOVED lines=14> */
.L_x_3:


//--------------------- .nv.shared.reserved.0     --------------------------
	.section	.nv.shared.reserved.0,"aw",@nobits
	.weak		__nv_reservedSMEM_offset_0_alias
	.size		__nv_reservedSMEM_offset_0_alias, 0, 64
	.other		__nv_reservedSMEM_offset_0_alias,@"STO_CUDA_RESERVED_SHARED STV_DEFAULT"
__nv_reservedSMEM_offset_0_alias:
	.zero		0
	.zero		64


//--------------------- .nv.global                --------------------------
	.section	.nv.global,"aw",@nobits
.nv.global:
	.type		_ZN34_INTERNAL_717f8c73_4_k_cu_a1be83836thrust24THRUST_300001_SM_1000_NS3seqE,@object
	.size		_ZN34_INTERNAL_717f8c73_4_k_cu_a1be83836thrust24THRUST_300001_SM_1000_NS3seqE,(_ZN34_INTERNAL_717f8c73_4_k_cu_a1be83834cuda3std3__48in_placeE - _ZN34_INTERNAL_717f8c73_4_k_cu_a1be83836thrust24THRUST_300001_SM_1000_NS3seqE)
_ZN34_INTERNAL_717f8c73_4_k_cu_a1be83836thrust24THRUST_300001_SM_1000_NS3seqE:
	.zero		1
	.type		_ZN34_INTERNAL_717f8c73_4_k_cu_a1be83834cuda3std3__48in_placeE,@object
	.size		_ZN34_INTERNAL_717f8c73_4_k_cu_a1be83834cuda3std3__48in_placeE,(_ZN34_INTERNAL_717f8c73_4_k_cu_a1be83834cuda3std6ranges3__45__cpo4sizeE - _ZN34_INTERNAL_717f8c73_4_k_cu_a1be83834cuda3std3__48in_placeE)
_ZN34_INTERNAL_717f8c73_4_k_cu_a1be83834cuda3std3__48in_placeE:
	.zero		1
	.type		_ZN34_INTERNAL_717f8c73_4_k_cu_a1be83834cuda3std6ranges3__45__cpo4sizeE,@object
	.size		_ZN34_INTERNAL_717f8c73_4_k_cu_a1be83834cuda3std6ranges3__45__cpo4sizeE,(_ZN34_INTERNAL_717f8c73_4_k_cu_a1be83836thrust24THRUST_300001_SM_1000_NS12placeholders2_3E - _ZN34_INTERNAL_717f8c73_4_k_cu_a1be83834cuda3std6ranges3__45__cpo4sizeE)
_ZN34_INTERNAL_717f8c73_4_k_cu_a1be83834cuda3std6ranges3__45__cpo4sizeE:
	.zero		1
	.type		_ZN34_INTERNAL_717f8c73_4_k_cu_a1be83836thrust24THRUST_300001_SM_1000_NS12placeholders2_3E,@object
	.size		_ZN34_INTERNAL_717f8c73_4_k_cu_a1be83836thrust24THRUST_300001_SM_1000_NS12placeholders2_3E,(_ZN34_INTERNAL_717f8c73_4_k_cu_a1be83834cuda3std3__45__cpo6cbeginE - _ZN34_INTERNAL_717f8c73_4_k_cu_a1be83836thrust24THRUST_300001_SM_1000_NS12placeholders2_3E)
_ZN34_INTERNAL_717f8c73_4_k_cu_a1be83836thrust24THRUST_300001_SM_1000_NS12placeholders2_3E:
	.zero		1
	.type		_ZN34_INTERNAL_717f8c73_4_k_cu_a1be83834cuda3std3__45__cpo6cbeginE,@object
	.size		_ZN34_INTERNAL_717f8c73_4_k_cu_a1be83834cuda3std3__45__cpo6cbeginE,(_ZN34_INTERNAL_717f8c73_4_k_cu_a1be83834cuda3std6ranges3__45__cpo6cbeginE - _ZN34_INTERNAL_717f8c73_4_k_cu_a1be83834cuda3std3__45__cpo6cbeginE)
_ZN34_INTERNAL_717f8c73_4_k_cu_a1be83834cuda3std3__45__cpo6cbeginE:
	.zero		1
	.type		_ZN34_INTERNAL_717f8c73_4_k_cu_a1be83834cuda3std6ranges3__45__cpo6cbeginE,@object
	.size		_ZN34_INTERNAL_717f8c73_4_k_cu_a1be83834cuda3std6ranges3__45__cpo6cbeginE,(_ZN34_INTERNAL_717f8c73_4_k_cu_a1be83836thrust24THRUST_300001_SM_1000_NS12placeholders2_7E - _ZN34_INTERNAL_717f8c73_4_k_cu_a1be83834cuda3std6ranges3__45__cpo6cbeginE)
_ZN34_INTERNAL_717f8c73_4_k_cu_a1be83834cuda3std6ranges3__45__cpo6cbeginE:
	.zero		1
	.type		_ZN34_INTERNAL_717f8c73_4_k_cu_a1be83836thrust24THRUST_300001_SM_1000_NS12placeholders2_7E,@object
	.size		_ZN34_INTERNAL_717f8c73_4_k_cu_a1be83836thrust24THRUST_300001_SM_1000_NS12placeholders2_7E,(_ZN34_INTERNAL_717f8c73_4_k_cu_a1be83834cuda3std3__45__cpo7crbeginE - _ZN34_INTERNAL_717f8c73_4_k_cu_a1be83836thrust24THRUST_300001_SM_1000_NS12placeholders2_7E)
_ZN34_INTERNAL_717f8c73_4_k_cu_a1be83836thrust24THRUST_300001_SM_1000_NS12placeholders2_7E:
	.zero		1
	.type		_ZN34_INTERNAL_717f8c73_4_k_cu_a1be83834cuda3std3__45__cpo7crbeginE,@object
	.size		_ZN34_INTERNAL_717f8c73_4_k_cu_a1be83834cuda3std3__45__cpo7crbeginE,(_ZN34_INTERNAL_717f8c73_4_k_cu_a1be83834cuda3std6ranges3__45__cpo4nextE - _ZN34_INTERNAL_717f8c73_4_k_cu_a1be83834cuda3std3__45__cpo7crbeginE)
_ZN34_INTERNAL_717f8c73_4_k_cu_a1be83834cuda3std3__45__cpo7crbeginE:
	.zero		1
	.type		_ZN34_INTERNAL_717f8c73_4_k_cu_a1be83834cuda3std6ranges3__45__cpo4nextE,@object
	.size		_ZN34_INTERNAL_717f8c73_4_k_cu_a1be83834cuda3std6ranges3__45__cpo4nextE,(_ZN34_INTERNAL_717f8c73_4_k_cu_a1be83834cuda3std6ranges3__45__cpo4swapE - _ZN34_INTERNAL_717f8c73_4_k_cu_a1be83834cuda3std6ranges3__45__cpo4nextE)
_ZN34_INTERNAL_717f8c73_4_k_cu_a1be83834cuda3std6ranges3__45__cpo4nextE:
	.zero		1
	.type		_ZN34_INTERNAL_717f8c73_4_k_cu_a1be83834cuda3std6ranges3__45__cpo4swapE,@object
	.size		_ZN34_INTERNAL_717f8c73_4_k_cu_a1be83834cuda3std6ranges3__45__cpo4swapE,(_ZN34_INTERNAL_717f8c73_4_k_cu_a1be83836thrust24THRUST_300001_SM_1000_NS8cuda_cub10par_nosyncE - _ZN34_INTERNAL_717f8c73_4_k_cu_a1be83834cuda3std6ranges3__45__cpo4swapE)
_ZN34_INTERNAL_717f8c73_4_k_cu_a1be83834cuda3std6ranges3__45__cpo4swapE:
	.zero		1
	.type		_ZN34_INTERNAL_717f8c73_4_k_cu_a1be83836thrust24THRUST_300001_SM_1000_NS8cuda_cub10par_nosyncE,@object
	.size		_ZN34_INTERNAL_717f8c73_4_k_cu_a1be83836thrust24THRUST_300001_SM_1000_NS8cuda_cub10par_nosyncE,(_ZN34_INTERNAL_717f8c73_4_k_cu_a1be83836thrust24THRUST_300001_SM_1000_NS12placeholders2_9E - _ZN34_INTERNAL_717f8c73_4_k_cu_a1be83836thrust24THRUST_300001_SM_1000_NS8cuda_cub10par_nosyncE)
_ZN34_INTERNAL_717f8c73_4_k_cu_a1be83836thrust24THRUST_300001_SM_1000_NS8cuda_cub10par_nosyncE:
	.zero		1
	.type		_ZN34_INTERNAL_717f8c73_4_k_cu_a1be83836thrust24THRUST_300001_SM_1000_NS12placeholders2_9E,@object
	.size		_ZN34_INTERNAL_717f8c73_4_k_cu_a1be83836thrust24THRUST_300001_SM_1000_NS12placeholders2_9E,(_ZN34_INTERNAL_717f8c73_4_k_cu_a1be83834cuda3std3__436_GLOBAL__N__717f8c73_4_k_cu_a1be83836ignoreE - _ZN34_INTERNAL_717f8c73_4_k_cu_a1be83836thrust24THRUST_300001_SM_1000_NS12placeholders2_9E)
_ZN34_INTERNAL_717f8c73_4_k_cu_a1be83836thrust24THRUST_300001_SM_1000_NS12placeholders2_9E:
	.zero		1
	.type		_ZN34_INTERNAL_717f8c73_4_k_cu_a1be83834cuda3std3__436_GLOBAL__N__717f8c73_4_k_cu_a1be83836ignoreE,@object
	.size		_ZN34_INTERNAL_717f8c73_4_k_cu_a1be83834cuda3std3__436_GLOBAL__N__717f8c73_4_k_cu_a1be83836ignoreE,(_ZN34_INTERNAL_717f8c73_4_k_cu_a1be83834cuda3std6ranges3__45__cpo4dataE - _ZN34_INTERNAL_717f8c73_4_k_cu_a1be83834cuda3std3__436_GLOBAL__N__717f8c73_4_k_cu_a1be83836ignoreE)
_ZN34_INTERNAL_717f8c73_4_k_cu_a1be83834cuda3std3__436_GLOBAL__N__717f8c73_4_k_cu_a1be83836ignoreE:
	.zero		1
	.type		_ZN34_INTERNAL_717f8c73_4_k_cu_a1be83834cuda3std6ranges3__45__cpo4dataE,@object
	.size		_ZN34_INTERNAL_717f8c73_4_k_cu_a1be83834cuda3std6ranges3__45__cpo4dataE,(_ZN34_INTERNAL_717f8c73_4_k_cu_a1be83836thrust24THRUST_300001_SM_1000_NS12placeholders2_1E - _ZN34_INTERNAL_717f8c73_4_k_cu_a1be83834cuda3std6ranges3__45__cpo4dataE)
_ZN34_INTERNAL_717f8c73_4_k_cu_a1be83834cuda3std6ranges3__45__cpo4dataE:
	.zero		1
	.type		_ZN34_INTERNAL_717f8c73_4_k_cu_a1be83836thrust24THRUST_300001_SM_1000_NS12placeholders2_1E,@object
	.size		_ZN34_INTERNAL_717f8c73_4_k_cu_a1be83836thrust24THRUST_300001_SM_1000_NS12placeholders2_1E,(_ZN34_INTERNAL_717f8c73_4_k_cu_a1be83834cuda3std3__45__cpo5beginE - _ZN34_INTERNAL_717f8c73_4_k_cu_a1be83836thrust24THRUST_300001_SM_1000_NS12placeholders2_1E)
_ZN34_INTERNAL_717f8c73_4_k_cu_a1be83836thrust24THRUST_300001_SM_1000_NS12placeholders2_1E:
	.zero		1
	.type		_ZN34_INTERNAL_717f8c73_4_k_cu_a1be83834cuda3std3__45__cpo5beginE,@object
	.size		_ZN34_INTERNAL_717f8c73_4_k_cu_a1be83834cuda3std3__45__cpo5beginE,(_ZN34_INTERNAL_717f8c73_4_k_cu_a1be83834cuda3std6ranges3__45__cpo5beginE - _ZN34_INTERNAL_717f8c73_4_k_cu_a1be83834cuda3std3__45__cpo5beginE)
_ZN34_INTERNAL_717f8c73_4_k_cu_a1be83834cuda3std3__45__cpo5beginE:
	.zero		1
	.type		_ZN34_INTERNAL_717f8c73_4_k_cu_a1be83834cuda3std6ranges3__45__cpo5beginE,@object
	.size		_ZN34_INTERNAL_717f8c73_4_k_cu_a1be83834cuda3std6ranges3__45__cpo5beginE,(_ZN34_INTERNAL_717f8c73_4_k_cu_a1be83836thrust24THRUST_300001_SM_1000_NS12placeholders2_5E - _ZN34_INTERNAL_717f8c73_4_k_cu_a1be83834cuda3std6ranges3__45__cpo5beginE)
_ZN34_INTERNAL_717f8c73_4_k_cu_a1be83834cuda3std6ranges3__45__cpo5beginE:
	.zero		1
	.type		_ZN34_INTERNAL_717f8c73_4_k_cu_a1be83836thrust24THRUST_300001_SM_1000_NS12placeholders2_5E,@object
	.size		_ZN34_INTERNAL_717f8c73_4_k_cu_a1be83836thrust24THRUST_300001_SM_1000_NS12placeholders2_5E,(_ZN34_INTERNAL_717f8c73_4_k_cu_a1be83834cuda3std3__45__cpo6rbeginE - _ZN34_INTERNAL_717f8c73_4_k_cu_a1be83836thrust24THRUST_300001_SM_1000_NS12placeholders2_5E)
_ZN34_INTERNAL_717f8c73_4_k_cu_a1be83836thrust24THRUST_300001_SM_1000_NS12placeholders2_5E:
	.zero		1
	.type		_ZN34_INTERNAL_717f8c73_4_k_cu_a1be83834cuda3std3__45__cpo6rbeginE,@object
	.size		_ZN34_INTERNAL_717f8c73_4_k_cu_a1be83834cuda3std3__45__cpo6rbeginE,(_ZN34_INTERNAL_717f8c73_4_k_cu_a1be83834cuda3std6ranges3__45__cpo7advanceE - _ZN34_INTERNAL_717f8c73_4_k_cu_a1be83834cuda3std3__45__cpo6rbeginE)
_ZN34_INTERNAL_717f8c73_4_k_cu_a1be83834cuda3std3__45__cpo6rbeginE:
	.zero		1
	.type		_ZN34_INTERNAL_717f8c73_4_k_cu_a1be83834cuda3std6ranges3__45__cpo7advanceE,@object
	.size		_ZN34_INTERNAL_717f8c73_4_k_cu_a1be83834cuda3std6ranges3__45__cpo7advanceE,(_ZN34_INTERNAL_717f8c73_4_k_cu_a1be83834cuda3std3__47nulloptE - _ZN34_INTERNAL_717f8c73_4_k_cu_a1be83834cuda3std6ranges3__45__cpo7advanceE)
_ZN34_INTERNAL_717f8c73_4_k_cu_a1be83834cuda3std6ranges3__45__cpo7advanceE:
	.zero		1
	.type		_ZN34_INTERNAL_717f8c73_4_k_cu_a1be83834cuda3std3__47nulloptE,@object
	.size		_ZN34_INTERNAL_717f8c73_4_k_cu_a1be83834cuda3std3__47nulloptE,(_ZN34_INTERNAL_717f8c73_4_k_cu_a1be83834cuda3std6ranges3__45__cpo8distanceE - _ZN34_INTERNAL_717f8c73_4_k_cu_a1be83834cuda3std3__47nulloptE)
_ZN34_INTERNAL_717f8c73_4_k_cu_a1be83834cuda3std3__47nulloptE:
	.zero		1
	.type		_ZN34_INTERNAL_717f8c73_4_k_cu_a1be83834cuda3std6ranges3__45__cpo8distanceE,@object
	.size		_ZN34_INTERNAL_717f8c73_4_k_cu_a1be83834cuda3std6ranges3__45__cpo8distanceE,(_ZN34_INTERNAL_717f8c73_4_k_cu_a1be83836thrust24THRUST_300001_SM_1000_NS12placeholders3_10E - _ZN34_INTERNAL_717f8c73_4_k_cu_a1be83834cuda3std6ranges3__45__cpo8distanceE)
_ZN34_INTERNAL_717f8c73_4_k_cu_a1be83834cuda3std6ranges3__45__cpo8distanceE:
	.zero		1
	.type		_ZN34_INTERNAL_717f8c73_4_k_cu_a1be83836thrust24THRUST_300001_SM_1000_NS12placeholders3_10E,@object
	.size		_ZN34_INTERNAL_717f8c73_4_k_cu_a1be83836thrust24THRUST_300001_SM_1000_NS12placeholders3_10E,(_ZN34_INTERNAL_717f8c73_4_k_cu_a1be83834cuda3std3__419piecewise_constructE - _ZN34_INTERNAL_717f8c73_4_k_cu_a1be83836thrust24THRUST_300001_SM_1000_NS12placeholders3_10E)
_ZN34_INTERNAL_717f8c73_4_k_cu_a1be83836thrust24THRUST_300001_SM_1000_NS12placeholders3_10E:
	.zero		1
	.type		_ZN34_INTERNAL_717f8c73_4_k_cu_a1be83834cuda3std3__419piecewise_constructE,@object
	.size		_ZN34_INTERNAL_717f8c73_4_k_cu_a1be83834cuda3std3__419piecewise_constructE,(_ZN34_INTERNAL_717f8c73_4_k_cu_a1be83834cuda3std6ranges3__45__cpo5cdataE - _ZN34_INTERNAL_717f8c73_4_k_cu_a1be83834cuda3std3__419piecewise_constructE)
_ZN34_INTERNAL_717f8c73_4_k_cu_a1be83834cuda3std3__419piecewise_constructE:
	.zero		1
	.type		_ZN34_INTERNAL_717f8c73_4_k_cu_a1be83834cuda3std6ranges3__45__cpo5cdataE,@object
	.size		_ZN34_INTERNAL_717f8c73_4_k_cu_a1be83834cuda3std6ranges3__45__cpo5cdataE,(_ZN34_INTERNAL_717f8c73_4_k_cu_a1be83836thrust24THRUST_300001_SM_1000_NS12placeholders2_2E - _ZN34_INTERNAL_717f8c73_4_k_cu_a1be83834cuda3std6ranges3__45__cpo5cdataE)
_ZN34_INTERNAL_717f8c73_4_k_cu_a1be83834cuda3std6ranges3__45__cpo5cdataE:
	.zero		1
	.type		_ZN34_INTERNAL_717f8c73_4_k_cu_a1be83836thrust24THRUST_300001_SM_1000_NS12placeholders2_2E,@object
	.size		_ZN34_INTERNAL_717f8c73_4_k_cu_a1be83836thrust24THRUST_300001_SM_1000_NS12placeholders2_2E,(_ZN34_INTERNAL_717f8c73_4_k_cu_a1be83834cuda3std3__45__cpo3endE - _ZN34_INTERNAL_717f8c73_4_k_cu_a1be83836thrust24THRUST_300001_SM_1000_NS12placeholders2_2E)
_ZN34_INTERNAL_717f8c73_4_k_cu_a1be83836thrust24THRUST_300001_SM_1000_NS12placeholders2_2E:
	.zero		1
	.type		_ZN34_INTERNAL_717f8c73_4_k_cu_a1be83834cuda3std3__45__cpo3endE,@object
	.size		_ZN34_INTERNAL_717f8c73_4_k_cu_a1be83834cuda3std3__45__cpo3endE,(_ZN34_INTERNAL_717f8c73_4_k_cu_a1be83834cuda3std6ranges3__45__cpo3endE - _ZN34_INTERNAL_717f8c73_4_k_cu_a1be83834cuda3std3__45__cpo3endE)
_ZN34_INTERNAL_717f8c73_4_k_cu_a1be83834cuda3std3__45__cpo3endE:
	.zero		1
	.type		_ZN34_INTERNAL_717f8c73_4_k_cu_a1be83834cuda3std6ranges3__45__cpo3endE,@object
	.size		_ZN34_INTERNAL_717f8c73_4_k_cu_a1be83834cuda3std6ranges3__45__cpo3endE,(_ZN34_INTERNAL_717f8c73_4_k_cu_a1be83836thrust24THRUST_300001_SM_1000_NS12placeholders2_6E - _ZN34_INTERNAL_717f8c73_4_k_cu_a1be83834cuda3std6ranges3__45__cpo3endE)
_ZN34_INTERNAL_717f8c73_4_k_cu_a1be83834cuda3std6ranges3__45__cpo3endE:
	.zero		1
	.type		_ZN34_INTERNAL_717f8c73_4_k_cu_a1be83836thrust24THRUST_300001_SM_1000_NS12placeholders2_6E,@object
	.size		_ZN34_INTERNAL_717f8c73_4_k_cu_a1be83836thrust24THRUST_300001_SM_1000_NS12placeholders2_6E,(_ZN34_INTERNAL_717f8c73_4_k_cu_a1be83834cuda3std3__45__cpo4rendE - _ZN34_INTERNAL_717f8c73_4_k_cu_a1be83836thrust24THRUST_300001_SM_1000_NS12placeholders2_6E)
_ZN34_INTERNAL_717f8c73_4_k_cu_a1be83836thrust24THRUST_300001_SM_1000_NS12placeholders2_6E:
	.zero		1
	.type		_ZN34_INTERNAL_717f8c73_4_k_cu_a1be83834cuda3std3__45__cpo4rendE,@object
	.size		_ZN34_INTERNAL_717f8c73_4_k_cu_a1be83834cuda3std3__45__cpo4rendE,(_ZN34_INTERNAL_717f8c73_4_k_cu_a1be83834cuda3std6ranges3__45__cpo9iter_swapE - _ZN34_INTERNAL_717f8c73_4_k_cu_a1be83834cuda3std3__45__cpo4rendE)
_ZN34_INTERNAL_717f8c73_4_k_cu_a1be83834cuda3std3__45__cpo4rendE:
	.zero		1
	.type		_ZN34_INTERNAL_717f8c73_4_k_cu_a1be83834cuda3std6ranges3__45__cpo9iter_swapE,@object
	.size		_ZN34_INTERNAL_717f8c73_4_k_cu_a1be83834cuda3std6ranges3__45__cpo9iter_swapE,(_ZN34_INTERNAL_717f8c73_4_k_cu_a1be83834cuda3std3__48unexpectE - _ZN34_INTERNAL_717f8c73_4_k_cu_a1be83834cuda3std6ranges3__45__cpo9iter_swapE)
_ZN34_INTERNAL_717f8c73_4_k_cu_a1be83834cuda3std6ranges3__45__cpo9iter_swapE:
	.zero		1
	.type		_ZN34_INTERNAL_717f8c73_4_k_cu_a1be83834cuda3std3__48unexpectE,@object
	.size		_ZN34_INTERNAL_717f8c73_4_k_cu_a1be83834cuda3std3__48unexpectE,(_ZN34_INTERNAL_717f8c73_4_k_cu_a1be83836thrust24THRUST_300001_SM_1000_NS8cuda_cub3parE - _ZN34_INTERNAL_717f8c73_4_k_cu_a1be83834cuda3std3__48unexpectE)
_ZN34_INTERNAL_717f8c73_4_k_cu_a1be83834cuda3std3__48unexpectE:
	.zero		1
	.type		_ZN34_INTERNAL_717f8c73_4_k_cu_a1be83836thrust24THRUST_300001_SM_1000_NS8cuda_cub3parE,@object
	.size		_ZN34_INTERNAL_717f8c73_4_k_cu_a1be83836thrust24THRUST_300001_SM_1000_NS8cuda_cub3parE,(_ZN34_INTERNAL_717f8c73_4_k_cu_a1be83836thrust24THRUST_300001_SM_1000_NS12placeholders2_4E - _ZN34_INTERNAL_717f8c73_4_k_cu_a1be83836thrust24THRUST_300001_SM_1000_NS8cuda_cub3parE)
_ZN34_INTERNAL_717f8c73_4_k_cu_a1be83836thrust24THRUST_300001_SM_1000_NS8cuda_cub3parE:
	.zero		1
	.type		_ZN34_INTERNAL_717f8c73_4_k_cu_a1be83836thrust24THRUST_300001_SM_1000_NS12placeholders2_4E,@object
	.size		_ZN34_INTERNAL_717f8c73_4_k_cu_a1be83836thrust24THRUST_300001_SM_1000_NS12placeholders2_4E,(_ZN34_INTERNAL_717f8c73_4_k_cu_a1be83834cuda3std3__45__cpo4cendE - _ZN34_INTERNAL_717f8c73_4_k_cu_a1be83836thrust24THRUST_300001_SM_1000_NS12placeholders2_4E)
_ZN34_INTERNAL_717f8c73_4_k_cu_a1be83836thrust24THRUST_300001_SM_1000_NS12placeholders2_4E:
	.zero		1
	.type		_ZN34_INTERNAL_717f8c73_4_k_cu_a1be83834cuda3std3__45__cpo4cendE,@object
	.size		_ZN34_INTERNAL_717f8c73_4_k_cu_a1be83834cuda3std3__45__cpo4cendE,(_ZN34_INTERNAL_717f8c73_4_k_cu_a1be83834cuda3std6ranges3__45__cpo4cendE - _ZN34_INTERNAL_717f8c73_4_k_cu_a1be83834cuda3std3__45__cpo4cendE)
_ZN34_INTERNAL_717f8c73_4_k_cu_a1be83834cuda3std3__45__cpo4cendE:
	.zero		1
	.type		_ZN34_INTERNAL_717f8c73_4_k_cu_a1be83834cuda3std6ranges3__45__cpo4cendE,@object
	.size		_ZN34_INTERNAL_717f8c73_4_k_cu_a1be83834cuda3std6ranges3__45__cpo4cendE,(_ZN34_INTERNAL_717f8c73_4_k_cu_a1be83834cuda3std3__420unreachable_sentinelE - _ZN34_INTERNAL_717f8c73_4_k_cu_a1be83834cuda3std6ranges3__45__cpo4cendE)
_ZN34_INTERNAL_717f8c73_4_k_cu_a1be83834cuda3std6ranges3__45__cpo4cendE:
	.zero		1
	.type		_ZN34_INTERNAL_717f8c73_4_k_cu_a1be83834cuda3std3__420unreachable_sentinelE,@object
	.size		_ZN34_INTERNAL_717f8c73_4_k_cu_a1be83834cuda3std3__420unreachable_sentinelE,(_ZN34_INTERNAL_717f8c73_4_k_cu_a1be83834cuda3std6ranges3__45__cpo5ssizeE - _ZN34_INTERNAL_717f8c73_4_k_cu_a1be83834cuda3std3__420unreachable_sentinelE)
_ZN34_INTERNAL_717f8c73_4_k_cu_a1be83834cuda3std3__420unreachable_sentinelE:
	.zero		1
	.type		_ZN34_INTERNAL_717f8c73_4_k_cu_a1be83834cuda3std6ranges3__45__cpo5ssizeE,@object
	.size		_ZN34_INTERNAL_717f8c73_4_k_cu_a1be83834cuda3std6ranges3__45__cpo5ssizeE,(_ZN34_INTERNAL_717f8c73_4_k_cu_a1be83836thrust24THRUST_300001_SM_1000_NS12placeholders2_8E - _ZN34_INTERNAL_717f8c73_4_k_cu_a1be83834cuda3std6ranges3__45__cpo5ssizeE)
_ZN34_INTERNAL_717f8c73_4_k_cu_a1be83834cuda3std6ranges3__45__cpo5ssizeE:
	.zero		1
	.type		_ZN34_INTERNAL_717f8c73_4_k_cu_a1be83836thrust24THRUST_300001_SM_1000_NS12placeholders2_8E,@object
	.size		_ZN34_INTERNAL_717f8c73_4_k_cu_a1be83836thrust24THRUST_300001_SM_1000_NS12placeholders2_8E,(_ZN34_INTERNAL_717f8c73_4_k_cu_a1be83834cuda3std3__45__cpo5crendE - _ZN34_INTERNAL_717f8c73_4_k_cu_a1be83836thrust24THRUST_300001_SM_1000_NS12placeholders2_8E)
_ZN34_INTERNAL_717f8c73_4_k_cu_a1be83836thrust24THRUST_300001_SM_1000_NS12placeholders2_8E:
	.zero		1
	.type		_ZN34_INTERNAL_717f8c73_4_k_cu_a1be83834cuda3std3__45__cpo5crendE,@object
	.size		_ZN34_INTERNAL_717f8c73_4_k_cu_a1be83834cuda3std3__45__cpo5crendE,(_ZN34_INTERNAL_717f8c73_4_k_cu_a1be83834cuda3std6ranges3__45__cpo4prevE - _ZN34_INTERNAL_717f8c73_4_k_cu_a1be83834cuda3std3__45__cpo5crendE)
_ZN34_INTERNAL_717f8c73_4_k_cu_a1be83834cuda3std3__45__cpo5crendE:
	.zero		1
	.type		_ZN34_INTERNAL_717f8c73_4_k_cu_a1be83834cuda3std6ranges3__45__cpo4prevE,@object
	.size		_ZN34_INTERNAL_717f8c73_4_k_cu_a1be83834cuda3std6ranges3__45__cpo4prevE,(_ZN34_INTERNAL_717f8c73_4_k_cu_a1be83834cuda3std6ranges3__45__cpo9iter_moveE - _ZN34_INTERNAL_717f8c73_4_k_cu_a1be83834cuda3std6ranges3__45__cpo4prevE)
_ZN34_INTERNAL_717f8c73_4_k_cu_a1be83834cuda3std6ranges3__45__cpo4prevE:
	.zero		1
	.type		_ZN34_INTERNAL_717f8c73_4_k_cu_a1be83834cuda3std6ranges3__45__cpo9iter_moveE,@object
	.size		_ZN34_INTERNAL_717f8c73_4_k_cu_a1be83834cuda3std6ranges3__45__cpo9iter_moveE,(_ZN34_INTERNAL_717f8c73_4_k_cu_a1be83836thrust24THRUST_300001_SM_1000_NS6system6detail10sequential3seqE - _ZN34_INTERNAL_717f8c73_4_k_cu_a1be83834cuda3std6ranges3__45__cpo9iter_moveE)
_ZN34_INTERNAL_717f8c73_4_k_cu_a1be83834cuda3std6ranges3__45__cpo9iter_moveE:
	.zero		1
	.type		_ZN34_INTERNAL_717f8c73_4_k_cu_a1be83836thrust24THRUST_300001_SM_1000_NS6system6detail10sequential3seqE,@object
	.size		_ZN34_INTERNAL_717f8c73_4_k_cu_a1be83836thrust24THRUST_300001_SM_1000_NS6system6detail10sequential3seqE,(.L_31 - _ZN34_INTERNAL_717f8c73_4_k_cu_a1be83836thrust24THRUST_300001_SM_1000_NS6system6detail10sequential3seqE)
_ZN34_INTERNAL_717f8c73_4_k_cu_a1be83836thrust24THRUST_300001_SM_1000_NS6system6detail10sequential3seqE:
	.zero		1
.L_31:


//--------------------- .nv.constant0._ZN3cub18CUB_300001_SM_10006detail11EmptyKernelIvEEvv --------------------------
	.section	.nv.constant0._ZN3cub18CUB_300001_SM_10006detail11EmptyKernelIvEEvv,"a",@progbits
	.sectionflags	@""
	.align	4
.nv.constant0._ZN3cub18CUB_300001_SM_10006detail11EmptyKernelIvEEvv:
	.zero		896


//--------------------- .nv.constant0._Z6kernelPN6thrust24THRUST_300001_SM_1000_NS7complexIdEE --------------------------
	.section	.nv.constant0._Z6kernelPN6thrust24THRUST_300001_SM_1000_NS7complexIdEE,"a",@progbits
	.sectionflags	@""
	.align	4
.nv.constant0._Z6kernelPN6thrust24THRUST_300001_SM_1000_NS7complexIdEE:
	.zero		904


//--------------------- SYMBOLS --------------------------

	.type		.nv.reservedSmem.offset0,@object
	.size		.nv.reservedSmem.offset0,0x4
